//
// Generated by NVIDIA NVVM Compiler
//
// Compiler Build ID: CL-36424714
// Cuda compilation tools, release 13.0, V13.0.88
// Based on NVVM 20.0.0
//

.version 9.0
.target sm_100
.address_size 64

	// .globl	_Z12reverseArrayPiS_

.visible .entry _Z12reverseArrayPiS_(
	.param .u64 .ptr .align 1 _Z12reverseArrayPiS__param_0,
	.param .u64 .ptr .align 1 _Z12reverseArrayPiS__param_1
)
{
	.reg .b32 	%r<3>;
	.reg .b64 	%rd<8>;

	ld.param.u64 	%rd1, [_Z12reverseArrayPiS__param_0];
	ld.param.u64 	%rd2, [_Z12reverseArrayPiS__param_1];
	cvta.to.global.u64 	%rd3, %rd2;
	cvta.to.global.u64 	%rd4, %rd1;
	mov.u32 	%r1, %tid.x;
	mul.wide.u32 	%rd5, %r1, 4;
	add.s64 	%rd6, %rd4, %rd5;
	ld.global.u32 	%r2, [%rd6];
	sub.s64 	%rd7, %rd3, %rd5;
	st.global.u32 	[%rd7+1020], %r2;
	ret;

}


// ===== COMPILED SASS (sm_100) =====

	.target	sm_100

	.elftype	@"ET_EXEC"


//--------------------- .note.nv.tkinfo           --------------------------
	.section	.note.nv.tkinfo,"",@"SHT_NOTE"
	.sectionflags	@"SHF_NOTE_NV_TKINFO"
	.tkinfo
        /*0018*/ 	.word	0x00000002
        /*0030*/ 	.string	""
        /*0030*/ 	.string	"ptxas"
        /*0030*/ 	.string	"Cuda compilation tools, release 13.0, V13.0.88"
        /*0030*/ 	.string	"Build cuda_13.0.r13.0/compiler.36424714_0"
        /*0030*/ 	.string	"-arch sm_100 -m 64 "



//--------------------- .note.nv.cuinfo           --------------------------
	.section	.note.nv.cuinfo,"",@"SHT_NOTE"
	.sectionflags	@"SHF_NOTE_NV_CUINFO"
        /*0018*/ 	.short	0x0002
        /*001a*/ 	.short	0x0064
        /*001c*/ 	.short	0x0082
	.zero		2


//--------------------- .nv.info                  --------------------------
	.section	.nv.info,"",@"SHT_CUDA_INFO"
	.align	4


	//----- nvinfo : EIATTR_REGCOUNT
	.align		4
        /*0000*/ 	.byte	0x04, 0x2f
        /*0002*/ 	.short	(.L_1 - .L_0)
	.align		4
.L_0:
        /*0004*/ 	.word	index@(_Z12reverseArrayPiS_)
        /*0008*/ 	.word	0x00000008


	//----- nvinfo : EIATTR_FRAME_SIZE
	.align		4
.L_1:
        /*000c*/ 	.byte	0x04, 0x11
        /*000e*/ 	.short	(.L_3 - .L_2)
	.align		4
.L_2:
        /*0010*/ 	.word	index@(_Z12reverseArrayPiS_)
        /*0014*/ 	.word	0x00000000


	//----- nvinfo : EIATTR_MIN_STACK_SIZE
	.align		4
.L_3:
        /*0018*/ 	.byte	0x04, 0x12
        /*001a*/ 	.short	(.L_5 - .L_4)
	.align		4
.L_4:
        /*001c*/ 	.word	index@(_Z12reverseArrayPiS_)
        /*0020*/ 	.word	0x00000000
.L_5:


//--------------------- .nv.compat                --------------------------
	.section	.nv.compat,"",@"SHT_CUDA_COMPAT_INFO"
	.align	4
        /*0000*/ 	.byte	0x02, 0x09, 0x00, 0x00, 0x02, 0x02, 0x01, 0x00, 0x02, 0x05, 0x05, 0x00, 0x03, 0x07, 0x01, 0x01
        /*0010*/ 	.byte	0x02, 0x03, 0x00, 0x00, 0x02, 0x06, 0x01, 0x00, 0x04, 0x0b, 0x08, 0x00, 0x09, 0x00, 0x00, 0x00
        /*0020*/ 	.byte	0x00, 0x00, 0x00, 0x00


//--------------------- .nv.info._Z12reverseArrayPiS_ --------------------------
	.section	.nv.info._Z12reverseArrayPiS_,"",@"SHT_CUDA_INFO"
	.sectionflags	@""
	.align	4


	//----- nvinfo : EIATTR_CUDA_API_VERSION
	.align		4
        /*0000*/ 	.byte	0x04, 0x37
        /*0002*/ 	.short	(.L_7 - .L_6)
.L_6:
        /*0004*/ 	.word	0x00000082


	//----- nvinfo : EIATTR_KPARAM_INFO
	.align		4
.L_7:
        /*0008*/ 	.byte	0x04, 0x17
        /*000a*/ 	.short	(.L_9 - .L_8)
.L_8:
        /*000c*/ 	.word	0x00000000
        /*0010*/ 	.short	0x0001
        /*0012*/ 	.short	0x0008
        /*0014*/ 	.byte	0x00, 0xf5, 0x21, 0x00


	//----- nvinfo : EIATTR_KPARAM_INFO
	.align		4
.L_9:
        /*0018*/ 	.byte	0x04, 0x17
        /*001a*/ 	.short	(.L_11 - .L_10)
.L_10:
        /*001c*/ 	.word	0x00000000
        /*0020*/ 	.short	0x0000
        /*0022*/ 	.short	0x0000
        /*0024*/ 	.byte	0x00, 0xf5, 0x21, 0x00


	//----- nvinfo : EIATTR_SPARSE_MMA_MASK
	.align		4
.L_11:
        /*0028*/ 	.byte	0x03, 0x50
        /*002a*/ 	.short	0x0000


	//----- nvinfo : EIATTR_MAXREG_COUNT
	.align		4
        /*002c*/ 	.byte	0x03, 0x1b
        /*002e*/ 	.short	0x00ff


	//----- nvinfo : EIATTR_MERCURY_ISA_VERSION
	.align		4
        /*0030*/ 	.byte	0x03, 0x5f
        /*0032*/ 	.short	0x0101


	//----- nvinfo : EIATTR_VRC_CTA_INIT_COUNT
	.align		4
        /*0034*/ 	.byte	0x02, 0x4a
	.zero		1
	.zero		1


	//----- nvinfo : EIATTR_EXIT_INSTR_OFFSETS
	.align		4
        /*0038*/ 	.byte	0x04, 0x1c
        /*003a*/ 	.short	(.L_13 - .L_12)


	//   ....[0]....
.L_12:
        /*003c*/ 	.word	0x000000b0


	//----- nvinfo : EIATTR_CBANK_PARAM_SIZE
	.align		4
.L_13:
        /*0040*/ 	.byte	0x03, 0x19
        /*0042*/ 	.short	0x0010


	//----- nvinfo : EIATTR_PARAM_CBANK
	.align		4
        /*0044*/ 	.byte	0x04, 0x0a
        /*0046*/ 	.short	(.L_15 - .L_14)
	.align		4
.L_14:
        /*0048*/ 	.word	index@(.nv.constant0._Z12reverseArrayPiS_)
        /*004c*/ 	.short	0x0380
        /*004e*/ 	.short	0x0010


	//----- nvinfo : EIATTR_SW_WAR
	.align		4
.L_15:
        /*0050*/ 	.byte	0x04, 0x36
        /*0052*/ 	.short	(.L_17 - .L_16)
.L_16:
        /*0054*/ 	.word	0x00000008
.L_17:


//--------------------- .nv.callgraph             --------------------------
	.section	.nv.callgraph,"",@"SHT_CUDA_CALLGRAPH"
	.align	4
	.sectionentsize	8
	.align		4
        /*0000*/ 	.word	0x00000000
	.align		4
        /*0004*/ 	.word	0xffffffff
	.align		4
        /*0008*/ 	.word	0x00000000
	.align		4
        /*000c*/ 	.word	0xfffffffe
	.align		4
        /*0010*/ 	.word	0x00000000
	.align		4
        /*0014*/ 	.word	0xfffffffd
	.align		4
        /*0018*/ 	.word	0x00000000
	.align		4
        /*001c*/ 	.word	0xfffffffc


//--------------------- .text._Z12reverseArrayPiS_ --------------------------
	.section	.text._Z12reverseArrayPiS_,"ax",@progbits
	.align	128
        .global         _Z12reverseArrayPiS_
        .type           _Z12reverseArrayPiS_,@function
        .size           _Z12reverseArrayPiS_,(.L_x_1 - _Z12reverseArrayPiS_)
        .other          _Z12reverseArrayPiS_,@"STO_CUDA_ENTRY STV_DEFAULT"
_Z12reverseArrayPiS_:
.text._Z12reverseArrayPiS_:
[----:B------:R-:W-:Y:S01]  /*0000*/  LDC R1, c[0x0][0x37c] ;  /* 0x0000df00ff017b82 */ /* 0x000fe20000000800 */
[----:B------:R-:W0:Y:S01]  /*0010*/  S2R R2, SR_TID.X ;  /* 0x0000000000027919 */ /* 0x000e220000002100 */
[----:B------:R-:W1:Y:S01]  /*0020*/  LDCU.128 UR8, c[0x0][0x380] ;  /* 0x00007000ff0877ac */ /* 0x000e620008000c00 */
[----:B------:R-:W2:Y:S01]  /*0030*/  LDCU.64 UR4, c[0x0][0x358] ;  /* 0x00006b00ff0477ac */ /* 0x000ea20008000a00 */
[----:B0-----:R-:W-:-:S03]  /*0040*/  IMAD.WIDE.U32 R2, R2, 0x4, RZ ;  /* 0x0000000402027825 */ /* 0x001fc600078e00ff */
[----:B-1----:R-:W-:-:S04]  /*0050*/  IADD3 R4, P0, PT, R2, UR8, RZ ;  /* 0x0000000802047c10 */ /* 0x002fc8000ff1e0ff */
[----:B------:R-:W-:-:S06]  /*0060*/  IADD3.X R5, PT, PT, R3, UR9, RZ, P0, !PT ;  /* 0x0000000903057c10 */ /* 0x000fcc00087fe4ff */
[----:B--2---:R-:W2:Y:S01]  /*0070*/  LDG.E R5, desc[UR4][R4.64] ;  /* 0x0000000404057981 */ /* 0x004ea2000c1e1900 */
[----:B------:R-:W-:-:S04]  /*0080*/  IADD3 R2, P0, PT, -R2, UR10, RZ ;  /* 0x0000000a02027c10 */ /* 0x000fc8000ff1e1ff */
[----:B------:R-:W-:-:S05]  /*0090*/  IADD3.X R3, PT, PT, ~R3, UR11, RZ, P0, !PT ;  /* 0x0000000b03037c10 */ /* 0x000fca00087fe5ff */
[----:B--2---:R-:W-:Y:S01]  /*00a0*/  STG.E desc[UR4][R2.64+0x3fc], R5 ;  /* 0x0003fc0502007986 */ /* 0x004fe2000c101904 */
[----:B------:R-:W-:Y:S05]  /*00b0*/  EXIT ;  /* 0x000000000000794d */ /* 0x000fea0003800000 */
.L_x_0:
[----:B------:R-:W-:-:S00]  /*00c0*/  BRA `(.L_x_0) ;  /* 0xfffffffc00fc7947 */ /* 0x000fc0000383ffff */
[----:B------:R-:W-:-:S00]  /*00d0*/  NOP ;  /* 0x0000000000007918 */ /* 0x000fc00000000000 */
        /* <DEDUP_REMOVED lines=10> */
.L_x_1:


//--------------------- .nv.shared.reserved.0     --------------------------
	.section	.nv.shared.reserved.0,"aw",@nobits
	.weak		__nv_reservedSMEM_offset_0_alias
	.size		__nv_reservedSMEM_offset_0_alias, 0, 64
	.other		__nv_reservedSMEM_offset_0_alias,@"STO_CUDA_RESERVED_SHARED STV_DEFAULT"
__nv_reservedSMEM_offset_0_alias:
	.zero		0
	.zero		64


//--------------------- .nv.constant0._Z12reverseArrayPiS_ --------------------------
	.section	.nv.constant0._Z12reverseArrayPiS_,"a",@progbits
	.sectionflags	@""
	.align	4
.nv.constant0._Z12reverseArrayPiS_:
	.zero		912


//--------------------- SYMBOLS --------------------------

	.type		.nv.reservedSmem.offset0,@object
	.size		.nv.reservedSmem.offset0,0x4
